//
// Generated by NVIDIA NVVM Compiler
//
// Compiler Build ID: CL-36424714
// Cuda compilation tools, release 13.0, V13.0.88
// Based on NVVM 20.0.0
//

.version 9.0
.target sm_100
.address_size 64

	// .globl	_Z6reduceILj256ELi128EEvPfS0_j
// _ZZ6reduceILj256ELi128EEvPfS0_jE4smem has been demoted

.visible .entry _Z6reduceILj256ELi128EEvPfS0_j(
	.param .u64 .ptr .align 1 _Z6reduceILj256ELi128EEvPfS0_j_param_0,
	.param .u64 .ptr .align 1 _Z6reduceILj256ELi128EEvPfS0_j_param_1,
	.param .u32 _Z6reduceILj256ELi128EEvPfS0_j_param_2
)
{
	.reg .pred 	%p<6>;
	.reg .b32 	%r<164>;
	.reg .b32 	%f<385>;
	.reg .b64 	%rd<9>;
	// demoted variable
	.shared .align 4 .b8 _ZZ6reduceILj256ELi128EEvPfS0_jE4smem[1024];
	ld.param.u64 	%rd1, [_Z6reduceILj256ELi128EEvPfS0_j_param_0];
	ld.param.u64 	%rd2, [_Z6reduceILj256ELi128EEvPfS0_j_param_1];
	ld.param.u32 	%r4, [_Z6reduceILj256ELi128EEvPfS0_j_param_2];
	mov.u32 	%r1, %tid.x;
	mov.u32 	%r2, %ctaid.x;
	mov.u32 	%r5, %ntid.x;
	mul.lo.s32 	%r6, %r5, %r2;
	shl.b32 	%r7, %r6, 1;
	add.s32 	%r8, %r7, %r1;
	setp.ge.u32 	%p1, %r8, %r4;
	@%p1 bra 	$L__BB0_8;
	cvta.to.global.u64 	%rd3, %rd1;
	shl.b32 	%r9, %r1, 2;
	mov.u32 	%r10, _ZZ6reduceILj256ELi128EEvPfS0_jE4smem;
	add.s32 	%r3, %r10, %r9;
	mul.wide.u32 	%rd4, %r1, 4;
	add.s64 	%rd5, %rd3, %rd4;
	ld.global.f32 	%f1, [%rd5];
	add.f32 	%f2, %f1, 0f00000000;
	cvt.rzi.s32.f32 	%r11, %f2;
	ld.global.f32 	%f3, [%rd5+1024];
	cvt.rn.f32.s32 	%f4, %r11;
	add.f32 	%f5, %f3, %f4;
	cvt.rzi.s32.f32 	%r12, %f5;
	ld.global.f32 	%f6, [%rd5+2048];
	cvt.rn.f32.s32 	%f7, %r12;
	add.f32 	%f8, %f6, %f7;
	cvt.rzi.s32.f32 	%r13, %f8;
	ld.global.f32 	%f9, [%rd5+3072];
	cvt.rn.f32.s32 	%f10, %r13;
	add.f32 	%f11, %f9, %f10;
	cvt.rzi.s32.f32 	%r14, %f11;
	ld.global.f32 	%f12, [%rd5+4096];
	cvt.rn.f32.s32 	%f13, %r14;
	add.f32 	%f14, %f12, %f13;
	cvt.rzi.s32.f32 	%r15, %f14;
	ld.global.f32 	%f15, [%rd5+5120];
	cvt.rn.f32.s32 	%f16, %r15;
	add.f32 	%f17, %f15, %f16;
	cvt.rzi.s32.f32 	%r16, %f17;
	ld.global.f32 	%f18, [%rd5+6144];
	cvt.rn.f32.s32 	%f19, %r16;
	add.f32 	%f20, %f18, %f19;
	cvt.rzi.s32.f32 	%r17, %f20;
	ld.global.f32 	%f21, [%rd5+7168];
	cvt.rn.f32.s32 	%f22, %r17;
	add.f32 	%f23, %f21, %f22;
	cvt.rzi.s32.f32 	%r18, %f23;
	ld.global.f32 	%f24, [%rd5+8192];
	cvt.rn.f32.s32 	%f25, %r18;
	add.f32 	%f26, %f24, %f25;
	cvt.rzi.s32.f32 	%r19, %f26;
	ld.global.f32 	%f27, [%rd5+9216];
	cvt.rn.f32.s32 	%f28, %r19;
	add.f32 	%f29, %f27, %f28;
	cvt.rzi.s32.f32 	%r20, %f29;
	ld.global.f32 	%f30, [%rd5+10240];
	cvt.rn.f32.s32 	%f31, %r20;
	add.f32 	%f32, %f30, %f31;
	cvt.rzi.s32.f32 	%r21, %f32;
	ld.global.f32 	%f33, [%rd5+11264];
	cvt.rn.f32.s32 	%f34, %r21;
	add.f32 	%f35, %f33, %f34;
	cvt.rzi.s32.f32 	%r22, %f35;
	ld.global.f32 	%f36, [%rd5+12288];
	cvt.rn.f32.s32 	%f37, %r22;
	add.f32 	%f38, %f36, %f37;
	cvt.rzi.s32.f32 	%r23, %f38;
	ld.global.f32 	%f39, [%rd5+13312];
	cvt.rn.f32.s32 	%f40, %r23;
	add.f32 	%f41, %f39, %f40;
	cvt.rzi.s32.f32 	%r24, %f41;
	ld.global.f32 	%f42, [%rd5+14336];
	cvt.rn.f32.s32 	%f43, %r24;
	add.f32 	%f44, %f42, %f43;
	cvt.rzi.s32.f32 	%r25, %f44;
	ld.global.f32 	%f45, [%rd5+15360];
	cvt.rn.f32.s32 	%f46, %r25;
	add.f32 	%f47, %f45, %f46;
	cvt.rzi.s32.f32 	%r26, %f47;
	ld.global.f32 	%f48, [%rd5+16384];
	cvt.rn.f32.s32 	%f49, %r26;
	add.f32 	%f50, %f48, %f49;
	cvt.rzi.s32.f32 	%r27, %f50;
	ld.global.f32 	%f51, [%rd5+17408];
	cvt.rn.f32.s32 	%f52, %r27;
	add.f32 	%f53, %f51, %f52;
	cvt.rzi.s32.f32 	%r28, %f53;
	ld.global.f32 	%f54, [%rd5+18432];
	cvt.rn.f32.s32 	%f55, %r28;
	add.f32 	%f56, %f54, %f55;
	cvt.rzi.s32.f32 	%r29, %f56;
	ld.global.f32 	%f57, [%rd5+19456];
	cvt.rn.f32.s32 	%f58, %r29;
	add.f32 	%f59, %f57, %f58;
	cvt.rzi.s32.f32 	%r30, %f59;
	ld.global.f32 	%f60, [%rd5+20480];
	cvt.rn.f32.s32 	%f61, %r30;
	add.f32 	%f62, %f60, %f61;
	cvt.rzi.s32.f32 	%r31, %f62;
	ld.global.f32 	%f63, [%rd5+21504];
	cvt.rn.f32.s32 	%f64, %r31;
	add.f32 	%f65, %f63, %f64;
	cvt.rzi.s32.f32 	%r32, %f65;
	ld.global.f32 	%f66, [%rd5+22528];
	cvt.rn.f32.s32 	%f67, %r32;
	add.f32 	%f68, %f66, %f67;
	cvt.rzi.s32.f32 	%r33, %f68;
	ld.global.f32 	%f69, [%rd5+23552];
	cvt.rn.f32.s32 	%f70, %r33;
	add.f32 	%f71, %f69, %f70;
	cvt.rzi.s32.f32 	%r34, %f71;
	ld.global.f32 	%f72, [%rd5+24576];
	cvt.rn.f32.s32 	%f73, %r34;
	add.f32 	%f74, %f72, %f73;
	cvt.rzi.s32.f32 	%r35, %f74;
	ld.global.f32 	%f75, [%rd5+25600];
	cvt.rn.f32.s32 	%f76, %r35;
	add.f32 	%f77, %f75, %f76;
	cvt.rzi.s32.f32 	%r36, %f77;
	ld.global.f32 	%f78, [%rd5+26624];
	cvt.rn.f32.s32 	%f79, %r36;
	add.f32 	%f80, %f78, %f79;
	cvt.rzi.s32.f32 	%r37, %f80;
	ld.global.f32 	%f81, [%rd5+27648];
	cvt.rn.f32.s32 	%f82, %r37;
	add.f32 	%f83, %f81, %f82;
	cvt.rzi.s32.f32 	%r38, %f83;
	ld.global.f32 	%f84, [%rd5+28672];
	cvt.rn.f32.s32 	%f85, %r38;
	add.f32 	%f86, %f84, %f85;
	cvt.rzi.s32.f32 	%r39, %f86;
	ld.global.f32 	%f87, [%rd5+29696];
	cvt.rn.f32.s32 	%f88, %r39;
	add.f32 	%f89, %f87, %f88;
	cvt.rzi.s32.f32 	%r40, %f89;
	ld.global.f32 	%f90, [%rd5+30720];
	cvt.rn.f32.s32 	%f91, %r40;
	add.f32 	%f92, %f90, %f91;
	cvt.rzi.s32.f32 	%r41, %f92;
	ld.global.f32 	%f93, [%rd5+31744];
	cvt.rn.f32.s32 	%f94, %r41;
	add.f32 	%f95, %f93, %f94;
	cvt.rzi.s32.f32 	%r42, %f95;
	ld.global.f32 	%f96, [%rd5+32768];
	cvt.rn.f32.s32 	%f97, %r42;
	add.f32 	%f98, %f96, %f97;
	cvt.rzi.s32.f32 	%r43, %f98;
	ld.global.f32 	%f99, [%rd5+33792];
	cvt.rn.f32.s32 	%f100, %r43;
	add.f32 	%f101, %f99, %f100;
	cvt.rzi.s32.f32 	%r44, %f101;
	ld.global.f32 	%f102, [%rd5+34816];
	cvt.rn.f32.s32 	%f103, %r44;
	add.f32 	%f104, %f102, %f103;
	cvt.rzi.s32.f32 	%r45, %f104;
	ld.global.f32 	%f105, [%rd5+35840];
	cvt.rn.f32.s32 	%f106, %r45;
	add.f32 	%f107, %f105, %f106;
	cvt.rzi.s32.f32 	%r46, %f107;
	ld.global.f32 	%f108, [%rd5+36864];
	cvt.rn.f32.s32 	%f109, %r46;
	add.f32 	%f110, %f108, %f109;
	cvt.rzi.s32.f32 	%r47, %f110;
	ld.global.f32 	%f111, [%rd5+37888];
	cvt.rn.f32.s32 	%f112, %r47;
	add.f32 	%f113, %f111, %f112;
	cvt.rzi.s32.f32 	%r48, %f113;
	ld.global.f32 	%f114, [%rd5+38912];
	cvt.rn.f32.s32 	%f115, %r48;
	add.f32 	%f116, %f114, %f115;
	cvt.rzi.s32.f32 	%r49, %f116;
	ld.global.f32 	%f117, [%rd5+39936];
	cvt.rn.f32.s32 	%f118, %r49;
	add.f32 	%f119, %f117, %f118;
	cvt.rzi.s32.f32 	%r50, %f119;
	ld.global.f32 	%f120, [%rd5+40960];
	cvt.rn.f32.s32 	%f121, %r50;
	add.f32 	%f122, %f120, %f121;
	cvt.rzi.s32.f32 	%r51, %f122;
	ld.global.f32 	%f123, [%rd5+41984];
	cvt.rn.f32.s32 	%f124, %r51;
	add.f32 	%f125, %f123, %f124;
	cvt.rzi.s32.f32 	%r52, %f125;
	ld.global.f32 	%f126, [%rd5+43008];
	cvt.rn.f32.s32 	%f127, %r52;
	add.f32 	%f128, %f126, %f127;
	cvt.rzi.s32.f32 	%r53, %f128;
	ld.global.f32 	%f129, [%rd5+44032];
	cvt.rn.f32.s32 	%f130, %r53;
	add.f32 	%f131, %f129, %f130;
	cvt.rzi.s32.f32 	%r54, %f131;
	ld.global.f32 	%f132, [%rd5+45056];
	cvt.rn.f32.s32 	%f133, %r54;
	add.f32 	%f134, %f132, %f133;
	cvt.rzi.s32.f32 	%r55, %f134;
	ld.global.f32 	%f135, [%rd5+46080];
	cvt.rn.f32.s32 	%f136, %r55;
	add.f32 	%f137, %f135, %f136;
	cvt.rzi.s32.f32 	%r56, %f137;
	ld.global.f32 	%f138, [%rd5+47104];
	cvt.rn.f32.s32 	%f139, %r56;
	add.f32 	%f140, %f138, %f139;
	cvt.rzi.s32.f32 	%r57, %f140;
	ld.global.f32 	%f141, [%rd5+48128];
	cvt.rn.f32.s32 	%f142, %r57;
	add.f32 	%f143, %f141, %f142;
	cvt.rzi.s32.f32 	%r58, %f143;
	ld.global.f32 	%f144, [%rd5+49152];
	cvt.rn.f32.s32 	%f145, %r58;
	add.f32 	%f146, %f144, %f145;
	cvt.rzi.s32.f32 	%r59, %f146;
	ld.global.f32 	%f147, [%rd5+50176];
	cvt.rn.f32.s32 	%f148, %r59;
	add.f32 	%f149, %f147, %f148;
	cvt.rzi.s32.f32 	%r60, %f149;
	ld.global.f32 	%f150, [%rd5+51200];
	cvt.rn.f32.s32 	%f151, %r60;
	add.f32 	%f152, %f150, %f151;
	cvt.rzi.s32.f32 	%r61, %f152;
	ld.global.f32 	%f153, [%rd5+52224];
	cvt.rn.f32.s32 	%f154, %r61;
	add.f32 	%f155, %f153, %f154;
	cvt.rzi.s32.f32 	%r62, %f155;
	ld.global.f32 	%f156, [%rd5+53248];
	cvt.rn.f32.s32 	%f157, %r62;
	add.f32 	%f158, %f156, %f157;
	cvt.rzi.s32.f32 	%r63, %f158;
	ld.global.f32 	%f159, [%rd5+54272];
	cvt.rn.f32.s32 	%f160, %r63;
	add.f32 	%f161, %f159, %f160;
	cvt.rzi.s32.f32 	%r64, %f161;
	ld.global.f32 	%f162, [%rd5+55296];
	cvt.rn.f32.s32 	%f163, %r64;
	add.f32 	%f164, %f162, %f163;
	cvt.rzi.s32.f32 	%r65, %f164;
	ld.global.f32 	%f165, [%rd5+56320];
	cvt.rn.f32.s32 	%f166, %r65;
	add.f32 	%f167, %f165, %f166;
	cvt.rzi.s32.f32 	%r66, %f167;
	ld.global.f32 	%f168, [%rd5+57344];
	cvt.rn.f32.s32 	%f169, %r66;
	add.f32 	%f170, %f168, %f169;
	cvt.rzi.s32.f32 	%r67, %f170;
	ld.global.f32 	%f171, [%rd5+58368];
	cvt.rn.f32.s32 	%f172, %r67;
	add.f32 	%f173, %f171, %f172;
	cvt.rzi.s32.f32 	%r68, %f173;
	ld.global.f32 	%f174, [%rd5+59392];
	cvt.rn.f32.s32 	%f175, %r68;
	add.f32 	%f176, %f174, %f175;
	cvt.rzi.s32.f32 	%r69, %f176;
	ld.global.f32 	%f177, [%rd5+60416];
	cvt.rn.f32.s32 	%f178, %r69;
	add.f32 	%f179, %f177, %f178;
	cvt.rzi.s32.f32 	%r70, %f179;
	ld.global.f32 	%f180, [%rd5+61440];
	cvt.rn.f32.s32 	%f181, %r70;
	add.f32 	%f182, %f180, %f181;
	cvt.rzi.s32.f32 	%r71, %f182;
	ld.global.f32 	%f183, [%rd5+62464];
	cvt.rn.f32.s32 	%f184, %r71;
	add.f32 	%f185, %f183, %f184;
	cvt.rzi.s32.f32 	%r72, %f185;
	ld.global.f32 	%f186, [%rd5+63488];
	cvt.rn.f32.s32 	%f187, %r72;
	add.f32 	%f188, %f186, %f187;
	cvt.rzi.s32.f32 	%r73, %f188;
	ld.global.f32 	%f189, [%rd5+64512];
	cvt.rn.f32.s32 	%f190, %r73;
	add.f32 	%f191, %f189, %f190;
	cvt.rzi.s32.f32 	%r74, %f191;
	ld.global.f32 	%f192, [%rd5+65536];
	cvt.rn.f32.s32 	%f193, %r74;
	add.f32 	%f194, %f192, %f193;
	cvt.rzi.s32.f32 	%r75, %f194;
	ld.global.f32 	%f195, [%rd5+66560];
	cvt.rn.f32.s32 	%f196, %r75;
	add.f32 	%f197, %f195, %f196;
	cvt.rzi.s32.f32 	%r76, %f197;
	ld.global.f32 	%f198, [%rd5+67584];
	cvt.rn.f32.s32 	%f199, %r76;
	add.f32 	%f200, %f198, %f199;
	cvt.rzi.s32.f32 	%r77, %f200;
	ld.global.f32 	%f201, [%rd5+68608];
	cvt.rn.f32.s32 	%f202, %r77;
	add.f32 	%f203, %f201, %f202;
	cvt.rzi.s32.f32 	%r78, %f203;
	ld.global.f32 	%f204, [%rd5+69632];
	cvt.rn.f32.s32 	%f205, %r78;
	add.f32 	%f206, %f204, %f205;
	cvt.rzi.s32.f32 	%r79, %f206;
	ld.global.f32 	%f207, [%rd5+70656];
	cvt.rn.f32.s32 	%f208, %r79;
	add.f32 	%f209, %f207, %f208;
	cvt.rzi.s32.f32 	%r80, %f209;
	ld.global.f32 	%f210, [%rd5+71680];
	cvt.rn.f32.s32 	%f211, %r80;
	add.f32 	%f212, %f210, %f211;
	cvt.rzi.s32.f32 	%r81, %f212;
	ld.global.f32 	%f213, [%rd5+72704];
	cvt.rn.f32.s32 	%f214, %r81;
	add.f32 	%f215, %f213, %f214;
	cvt.rzi.s32.f32 	%r82, %f215;
	ld.global.f32 	%f216, [%rd5+73728];
	cvt.rn.f32.s32 	%f217, %r82;
	add.f32 	%f218, %f216, %f217;
	cvt.rzi.s32.f32 	%r83, %f218;
	ld.global.f32 	%f219, [%rd5+74752];
	cvt.rn.f32.s32 	%f220, %r83;
	add.f32 	%f221, %f219, %f220;
	cvt.rzi.s32.f32 	%r84, %f221;
	ld.global.f32 	%f222, [%rd5+75776];
	cvt.rn.f32.s32 	%f223, %r84;
	add.f32 	%f224, %f222, %f223;
	cvt.rzi.s32.f32 	%r85, %f224;
	ld.global.f32 	%f225, [%rd5+76800];
	cvt.rn.f32.s32 	%f226, %r85;
	add.f32 	%f227, %f225, %f226;
	cvt.rzi.s32.f32 	%r86, %f227;
	ld.global.f32 	%f228, [%rd5+77824];
	cvt.rn.f32.s32 	%f229, %r86;
	add.f32 	%f230, %f228, %f229;
	cvt.rzi.s32.f32 	%r87, %f230;
	ld.global.f32 	%f231, [%rd5+78848];
	cvt.rn.f32.s32 	%f232, %r87;
	add.f32 	%f233, %f231, %f232;
	cvt.rzi.s32.f32 	%r88, %f233;
	ld.global.f32 	%f234, [%rd5+79872];
	cvt.rn.f32.s32 	%f235, %r88;
	add.f32 	%f236, %f234, %f235;
	cvt.rzi.s32.f32 	%r89, %f236;
	ld.global.f32 	%f237, [%rd5+80896];
	cvt.rn.f32.s32 	%f238, %r89;
	add.f32 	%f239, %f237, %f238;
	cvt.rzi.s32.f32 	%r90, %f239;
	ld.global.f32 	%f240, [%rd5+81920];
	cvt.rn.f32.s32 	%f241, %r90;
	add.f32 	%f242, %f240, %f241;
	cvt.rzi.s32.f32 	%r91, %f242;
	ld.global.f32 	%f243, [%rd5+82944];
	cvt.rn.f32.s32 	%f244, %r91;
	add.f32 	%f245, %f243, %f244;
	cvt.rzi.s32.f32 	%r92, %f245;
	ld.global.f32 	%f246, [%rd5+83968];
	cvt.rn.f32.s32 	%f247, %r92;
	add.f32 	%f248, %f246, %f247;
	cvt.rzi.s32.f32 	%r93, %f248;
	ld.global.f32 	%f249, [%rd5+84992];
	cvt.rn.f32.s32 	%f250, %r93;
	add.f32 	%f251, %f249, %f250;
	cvt.rzi.s32.f32 	%r94, %f251;
	ld.global.f32 	%f252, [%rd5+86016];
	cvt.rn.f32.s32 	%f253, %r94;
	add.f32 	%f254, %f252, %f253;
	cvt.rzi.s32.f32 	%r95, %f254;
	ld.global.f32 	%f255, [%rd5+87040];
	cvt.rn.f32.s32 	%f256, %r95;
	add.f32 	%f257, %f255, %f256;
	cvt.rzi.s32.f32 	%r96, %f257;
	ld.global.f32 	%f258, [%rd5+88064];
	cvt.rn.f32.s32 	%f259, %r96;
	add.f32 	%f260, %f258, %f259;
	cvt.rzi.s32.f32 	%r97, %f260;
	ld.global.f32 	%f261, [%rd5+89088];
	cvt.rn.f32.s32 	%f262, %r97;
	add.f32 	%f263, %f261, %f262;
	cvt.rzi.s32.f32 	%r98, %f263;
	ld.global.f32 	%f264, [%rd5+90112];
	cvt.rn.f32.s32 	%f265, %r98;
	add.f32 	%f266, %f264, %f265;
	cvt.rzi.s32.f32 	%r99, %f266;
	ld.global.f32 	%f267, [%rd5+91136];
	cvt.rn.f32.s32 	%f268, %r99;
	add.f32 	%f269, %f267, %f268;
	cvt.rzi.s32.f32 	%r100, %f269;
	ld.global.f32 	%f270, [%rd5+92160];
	cvt.rn.f32.s32 	%f271, %r100;
	add.f32 	%f272, %f270, %f271;
	cvt.rzi.s32.f32 	%r101, %f272;
	ld.global.f32 	%f273, [%rd5+93184];
	cvt.rn.f32.s32 	%f274, %r101;
	add.f32 	%f275, %f273, %f274;
	cvt.rzi.s32.f32 	%r102, %f275;
	ld.global.f32 	%f276, [%rd5+94208];
	cvt.rn.f32.s32 	%f277, %r102;
	add.f32 	%f278, %f276, %f277;
	cvt.rzi.s32.f32 	%r103, %f278;
	ld.global.f32 	%f279, [%rd5+95232];
	cvt.rn.f32.s32 	%f280, %r103;
	add.f32 	%f281, %f279, %f280;
	cvt.rzi.s32.f32 	%r104, %f281;
	ld.global.f32 	%f282, [%rd5+96256];
	cvt.rn.f32.s32 	%f283, %r104;
	add.f32 	%f284, %f282, %f283;
	cvt.rzi.s32.f32 	%r105, %f284;
	ld.global.f32 	%f285, [%rd5+97280];
	cvt.rn.f32.s32 	%f286, %r105;
	add.f32 	%f287, %f285, %f286;
	cvt.rzi.s32.f32 	%r106, %f287;
	ld.global.f32 	%f288, [%rd5+98304];
	cvt.rn.f32.s32 	%f289, %r106;
	add.f32 	%f290, %f288, %f289;
	cvt.rzi.s32.f32 	%r107, %f290;
	ld.global.f32 	%f291, [%rd5+99328];
	cvt.rn.f32.s32 	%f292, %r107;
	add.f32 	%f293, %f291, %f292;
	cvt.rzi.s32.f32 	%r108, %f293;
	ld.global.f32 	%f294, [%rd5+100352];
	cvt.rn.f32.s32 	%f295, %r108;
	add.f32 	%f296, %f294, %f295;
	cvt.rzi.s32.f32 	%r109, %f296;
	ld.global.f32 	%f297, [%rd5+101376];
	cvt.rn.f32.s32 	%f298, %r109;
	add.f32 	%f299, %f297, %f298;
	cvt.rzi.s32.f32 	%r110, %f299;
	ld.global.f32 	%f300, [%rd5+102400];
	cvt.rn.f32.s32 	%f301, %r110;
	add.f32 	%f302, %f300, %f301;
	cvt.rzi.s32.f32 	%r111, %f302;
	ld.global.f32 	%f303, [%rd5+103424];
	cvt.rn.f32.s32 	%f304, %r111;
	add.f32 	%f305, %f303, %f304;
	cvt.rzi.s32.f32 	%r112, %f305;
	ld.global.f32 	%f306, [%rd5+104448];
	cvt.rn.f32.s32 	%f307, %r112;
	add.f32 	%f308, %f306, %f307;
	cvt.rzi.s32.f32 	%r113, %f308;
	ld.global.f32 	%f309, [%rd5+105472];
	cvt.rn.f32.s32 	%f310, %r113;
	add.f32 	%f311, %f309, %f310;
	cvt.rzi.s32.f32 	%r114, %f311;
	ld.global.f32 	%f312, [%rd5+106496];
	cvt.rn.f32.s32 	%f313, %r114;
	add.f32 	%f314, %f312, %f313;
	cvt.rzi.s32.f32 	%r115, %f314;
	ld.global.f32 	%f315, [%rd5+107520];
	cvt.rn.f32.s32 	%f316, %r115;
	add.f32 	%f317, %f315, %f316;
	cvt.rzi.s32.f32 	%r116, %f317;
	ld.global.f32 	%f318, [%rd5+108544];
	cvt.rn.f32.s32 	%f319, %r116;
	add.f32 	%f320, %f318, %f319;
	cvt.rzi.s32.f32 	%r117, %f320;
	ld.global.f32 	%f321, [%rd5+109568];
	cvt.rn.f32.s32 	%f322, %r117;
	add.f32 	%f323, %f321, %f322;
	cvt.rzi.s32.f32 	%r118, %f323;
	ld.global.f32 	%f324, [%rd5+110592];
	cvt.rn.f32.s32 	%f325, %r118;
	add.f32 	%f326, %f324, %f325;
	cvt.rzi.s32.f32 	%r119, %f326;
	ld.global.f32 	%f327, [%rd5+111616];
	cvt.rn.f32.s32 	%f328, %r119;
	add.f32 	%f329, %f327, %f328;
	cvt.rzi.s32.f32 	%r120, %f329;
	ld.global.f32 	%f330, [%rd5+112640];
	cvt.rn.f32.s32 	%f331, %r120;
	add.f32 	%f332, %f330, %f331;
	cvt.rzi.s32.f32 	%r121, %f332;
	ld.global.f32 	%f333, [%rd5+113664];
	cvt.rn.f32.s32 	%f334, %r121;
	add.f32 	%f335, %f333, %f334;
	cvt.rzi.s32.f32 	%r122, %f335;
	ld.global.f32 	%f336, [%rd5+114688];
	cvt.rn.f32.s32 	%f337, %r122;
	add.f32 	%f338, %f336, %f337;
	cvt.rzi.s32.f32 	%r123, %f338;
	ld.global.f32 	%f339, [%rd5+115712];
	cvt.rn.f32.s32 	%f340, %r123;
	add.f32 	%f341, %f339, %f340;
	cvt.rzi.s32.f32 	%r124, %f341;
	ld.global.f32 	%f342, [%rd5+116736];
	cvt.rn.f32.s32 	%f343, %r124;
	add.f32 	%f344, %f342, %f343;
	cvt.rzi.s32.f32 	%r125, %f344;
	ld.global.f32 	%f345, [%rd5+117760];
	cvt.rn.f32.s32 	%f346, %r125;
	add.f32 	%f347, %f345, %f346;
	cvt.rzi.s32.f32 	%r126, %f347;
	ld.global.f32 	%f348, [%rd5+118784];
	cvt.rn.f32.s32 	%f349, %r126;
	add.f32 	%f350, %f348, %f349;
	cvt.rzi.s32.f32 	%r127, %f350;
	ld.global.f32 	%f351, [%rd5+119808];
	cvt.rn.f32.s32 	%f352, %r127;
	add.f32 	%f353, %f351, %f352;
	cvt.rzi.s32.f32 	%r128, %f353;
	ld.global.f32 	%f354, [%rd5+120832];
	cvt.rn.f32.s32 	%f355, %r128;
	add.f32 	%f356, %f354, %f355;
	cvt.rzi.s32.f32 	%r129, %f356;
	ld.global.f32 	%f357, [%rd5+121856];
	cvt.rn.f32.s32 	%f358, %r129;
	add.f32 	%f359, %f357, %f358;
	cvt.rzi.s32.f32 	%r130, %f359;
	ld.global.f32 	%f360, [%rd5+122880];
	cvt.rn.f32.s32 	%f361, %r130;
	add.f32 	%f362, %f360, %f361;
	cvt.rzi.s32.f32 	%r131, %f362;
	ld.global.f32 	%f363, [%rd5+123904];
	cvt.rn.f32.s32 	%f364, %r131;
	add.f32 	%f365, %f363, %f364;
	cvt.rzi.s32.f32 	%r132, %f365;
	ld.global.f32 	%f366, [%rd5+124928];
	cvt.rn.f32.s32 	%f367, %r132;
	add.f32 	%f368, %f366, %f367;
	cvt.rzi.s32.f32 	%r133, %f368;
	ld.global.f32 	%f369, [%rd5+125952];
	cvt.rn.f32.s32 	%f370, %r133;
	add.f32 	%f371, %f369, %f370;
	cvt.rzi.s32.f32 	%r134, %f371;
	ld.global.f32 	%f372, [%rd5+126976];
	cvt.rn.f32.s32 	%f373, %r134;
	add.f32 	%f374, %f372, %f373;
	cvt.rzi.s32.f32 	%r135, %f374;
	ld.global.f32 	%f375, [%rd5+128000];
	cvt.rn.f32.s32 	%f376, %r135;
	add.f32 	%f377, %f375, %f376;
	cvt.rzi.s32.f32 	%r136, %f377;
	ld.global.f32 	%f378, [%rd5+129024];
	cvt.rn.f32.s32 	%f379, %r136;
	add.f32 	%f380, %f378, %f379;
	cvt.rzi.s32.f32 	%r137, %f380;
	ld.global.f32 	%f381, [%rd5+130048];
	cvt.rn.f32.s32 	%f382, %r137;
	add.f32 	%f383, %f381, %f382;
	cvt.rzi.s32.f32 	%r138, %f383;
	st.shared.u32 	[%r3], %r138;
	bar.sync 	0;
	setp.gt.u32 	%p2, %r1, 127;
	@%p2 bra 	$L__BB0_3;
	ld.shared.u32 	%r139, [%r3+512];
	ld.shared.u32 	%r140, [%r3];
	add.s32 	%r141, %r140, %r139;
	st.shared.u32 	[%r3], %r141;
$L__BB0_3:
	bar.sync 	0;
	setp.gt.u32 	%p3, %r1, 63;
	@%p3 bra 	$L__BB0_5;
	ld.shared.u32 	%r142, [%r3+256];
	ld.shared.u32 	%r143, [%r3];
	add.s32 	%r144, %r143, %r142;
	st.shared.u32 	[%r3], %r144;
$L__BB0_5:
	bar.sync 	0;
	setp.gt.u32 	%p4, %r1, 31;
	@%p4 bra 	$L__BB0_8;
	ld.volatile.shared.u32 	%r145, [%r3+128];
	ld.volatile.shared.u32 	%r146, [%r3];
	add.s32 	%r147, %r146, %r145;
	st.volatile.shared.u32 	[%r3], %r147;
	ld.volatile.shared.u32 	%r148, [%r3+64];
	ld.volatile.shared.u32 	%r149, [%r3];
	add.s32 	%r150, %r149, %r148;
	st.volatile.shared.u32 	[%r3], %r150;
	ld.volatile.shared.u32 	%r151, [%r3+32];
	ld.volatile.shared.u32 	%r152, [%r3];
	add.s32 	%r153, %r152, %r151;
	st.volatile.shared.u32 	[%r3], %r153;
	ld.volatile.shared.u32 	%r154, [%r3+16];
	ld.volatile.shared.u32 	%r155, [%r3];
	add.s32 	%r156, %r155, %r154;
	st.volatile.shared.u32 	[%r3], %r156;
	ld.volatile.shared.u32 	%r157, [%r3+8];
	ld.volatile.shared.u32 	%r158, [%r3];
	add.s32 	%r159, %r158, %r157;
	st.volatile.shared.u32 	[%r3], %r159;
	ld.volatile.shared.u32 	%r160, [%r3+4];
	ld.volatile.shared.u32 	%r161, [%r3];
	add.s32 	%r162, %r161, %r160;
	st.volatile.shared.u32 	[%r3], %r162;
	setp.ne.s32 	%p5, %r1, 0;
	@%p5 bra 	$L__BB0_8;
	ld.shared.u32 	%r163, [_ZZ6reduceILj256ELi128EEvPfS0_jE4smem];
	cvt.rn.f32.s32 	%f384, %r163;
	cvta.to.global.u64 	%rd6, %rd2;
	mul.wide.u32 	%rd7, %r2, 4;
	add.s64 	%rd8, %rd6, %rd7;
	st.global.f32 	[%rd8], %f384;
$L__BB0_8:
	ret;

}


// ===== COMPILED SASS (sm_100) =====

	.target	sm_100

	.elftype	@"ET_EXEC"


//--------------------- .note.nv.tkinfo           --------------------------
	.section	.note.nv.tkinfo,"",@"SHT_NOTE"
	.sectionflags	@"SHF_NOTE_NV_TKINFO"
	.tkinfo
        /*0018*/ 	.word	0x00000002
        /*0030*/ 	.string	""
        /*0030*/ 	.string	"ptxas"
        /*0030*/ 	.string	"Cuda compilation tools, release 13.0, V13.0.88"
        /*0030*/ 	.string	"Build cuda_13.0.r13.0/compiler.36424714_0"
        /*0030*/ 	.string	"-arch sm_100 -m 64 "



//--------------------- .note.nv.cuinfo           --------------------------
	.section	.note.nv.cuinfo,"",@"SHT_NOTE"
	.sectionflags	@"SHF_NOTE_NV_CUINFO"
        /*0018*/ 	.short	0x0002
        /*001a*/ 	.short	0x0064
        /*001c*/ 	.short	0x0082
	.zero		2


//--------------------- .nv.info                  --------------------------
	.section	.nv.info,"",@"SHT_CUDA_INFO"
	.align	4


	//----- nvinfo : EIATTR_REGCOUNT
	.align		4
        /*0000*/ 	.byte	0x04, 0x2f
        /*0002*/ 	.short	(.L_1 - .L_0)
	.align		4
.L_0:
        /*0004*/ 	.word	index@(_Z6reduceILj256ELi128EEvPfS0_j)
        /*0008*/ 	.word	0x0000001a


	//----- nvinfo : EIATTR_FRAME_SIZE
	.align		4
.L_1:
        /*000c*/ 	.byte	0x04, 0x11
        /*000e*/ 	.short	(.L_3 - .L_2)
	.align		4
.L_2:
        /*0010*/ 	.word	index@(_Z6reduceILj256ELi128EEvPfS0_j)
        /*0014*/ 	.word	0x00000000


	//----- nvinfo : EIATTR_MIN_STACK_SIZE
	.align		4
.L_3:
        /*0018*/ 	.byte	0x04, 0x12
        /*001a*/ 	.short	(.L_5 - .L_4)
	.align		4
.L_4:
        /*001c*/ 	.word	index@(_Z6reduceILj256ELi128EEvPfS0_j)
        /*0020*/ 	.word	0x00000000
.L_5:


//--------------------- .nv.compat                --------------------------
	.section	.nv.compat,"",@"SHT_CUDA_COMPAT_INFO"
	.align	4
        /*0000*/ 	.byte	0x02, 0x09, 0x00, 0x00, 0x02, 0x02, 0x01, 0x00, 0x02, 0x05, 0x05, 0x00, 0x03, 0x07, 0x01, 0x01
        /*0010*/ 	.byte	0x02, 0x03, 0x00, 0x00, 0x02, 0x06, 0x01, 0x00, 0x04, 0x0b, 0x08, 0x00, 0x09, 0x00, 0x00, 0x00
        /*0020*/ 	.byte	0x00, 0x00, 0x00, 0x00


//--------------------- .nv.info._Z6reduceILj256ELi128EEvPfS0_j --------------------------
	.section	.nv.info._Z6reduceILj256ELi128EEvPfS0_j,"",@"SHT_CUDA_INFO"
	.sectionflags	@""
	.align	4


	//----- nvinfo : EIATTR_CUDA_API_VERSION
	.align		4
        /*0000*/ 	.byte	0x04, 0x37
        /*0002*/ 	.short	(.L_7 - .L_6)
.L_6:
        /*0004*/ 	.word	0x00000082


	//----- nvinfo : EIATTR_KPARAM_INFO
	.align		4
.L_7:
        /*0008*/ 	.byte	0x04, 0x17
        /*000a*/ 	.short	(.L_9 - .L_8)
.L_8:
        /*000c*/ 	.word	0x00000000
        /*0010*/ 	.short	0x0002
        /*0012*/ 	.short	0x0010
        /*0014*/ 	.byte	0x00, 0xf0, 0x11, 0x00


	//----- nvinfo : EIATTR_KPARAM_INFO
	.align		4
.L_9:
        /*0018*/ 	.byte	0x04, 0x17
        /*001a*/ 	.short	(.L_11 - .L_10)
.L_10:
        /*001c*/ 	.word	0x00000000
        /*0020*/ 	.short	0x0001
        /*0022*/ 	.short	0x0008
        /*0024*/ 	.byte	0x00, 0xf5, 0x21, 0x00


	//----- nvinfo : EIATTR_KPARAM_INFO
	.align		4
.L_11:
        /*0028*/ 	.byte	0x04, 0x17
        /*002a*/ 	.short	(.L_13 - .L_12)
.L_12:
        /*002c*/ 	.word	0x00000000
        /*0030*/ 	.short	0x0000
        /*0032*/ 	.short	0x0000
        /*0034*/ 	.byte	0x00, 0xf5, 0x21, 0x00


	//----- nvinfo : EIATTR_SPARSE_MMA_MASK
	.align		4
.L_13:
        /*0038*/ 	.byte	0x03, 0x50
        /*003a*/ 	.short	0x0000


	//----- nvinfo : EIATTR_MAXREG_COUNT
	.align		4
        /*003c*/ 	.byte	0x03, 0x1b
        /*003e*/ 	.short	0x00ff


	//----- nvinfo : EIATTR_NUM_BARRIERS
	.align		4
        /*0040*/ 	.byte	0x02, 0x4c
        /*0042*/ 	.byte	0x01
	.zero		1


	//----- nvinfo : EIATTR_MERCURY_ISA_VERSION
	.align		4
        /*0044*/ 	.byte	0x03, 0x5f
        /*0046*/ 	.short	0x0101


	//----- nvinfo : EIATTR_VRC_CTA_INIT_COUNT
	.align		4
        /*0048*/ 	.byte	0x02, 0x4a
	.zero		1
	.zero		1


	//----- nvinfo : EIATTR_EXIT_INSTR_OFFSETS
	.align		4
        /*004c*/ 	.byte	0x04, 0x1c
        /*004e*/ 	.short	(.L_15 - .L_14)


	//   ....[0]....
.L_14:
        /*0050*/ 	.word	0x00000080


	//   ....[1]....
        /*0054*/ 	.word	0x000021e0


	//   ....[2]....
        /*0058*/ 	.word	0x00002380


	//   ....[3]....
        /*005c*/ 	.word	0x000023e0


	//----- nvinfo : EIATTR_CBANK_PARAM_SIZE
	.align		4
.L_15:
        /*0060*/ 	.byte	0x03, 0x19
        /*0062*/ 	.short	0x0014


	//----- nvinfo : EIATTR_PARAM_CBANK
	.align		4
        /*0064*/ 	.byte	0x04, 0x0a
        /*0066*/ 	.short	(.L_17 - .L_16)
	.align		4
.L_16:
        /*0068*/ 	.word	index@(.nv.constant0._Z6reduceILj256ELi128EEvPfS0_j)
        /*006c*/ 	.short	0x0380
        /*006e*/ 	.short	0x0014


	//----- nvinfo : EIATTR_SW_WAR
	.align		4
.L_17:
        /*0070*/ 	.byte	0x04, 0x36
        /*0072*/ 	.short	(.L_19 - .L_18)
.L_18:
        /*0074*/ 	.word	0x00000008
.L_19:


//--------------------- .nv.callgraph             --------------------------
	.section	.nv.callgraph,"",@"SHT_CUDA_CALLGRAPH"
	.align	4
	.sectionentsize	8
	.align		4
        /*0000*/ 	.word	0x00000000
	.align		4
        /*0004*/ 	.word	0xffffffff
	.align		4
        /*0008*/ 	.word	0x00000000
	.align		4
        /*000c*/ 	.word	0xfffffffe
	.align		4
        /*0010*/ 	.word	0x00000000
	.align		4
        /*0014*/ 	.word	0xfffffffd
	.align		4
        /*0018*/ 	.word	0x00000000
	.align		4
        /*001c*/ 	.word	0xfffffffc


//--------------------- .text._Z6reduceILj256ELi128EEvPfS0_j --------------------------
	.section	.text._Z6reduceILj256ELi128EEvPfS0_j,"ax",@progbits
	.align	128
        .global         _Z6reduceILj256ELi128EEvPfS0_j
        .type           _Z6reduceILj256ELi128EEvPfS0_j,@function
        .size           _Z6reduceILj256ELi128EEvPfS0_j,(.L_x_1 - _Z6reduceILj256ELi128EEvPfS0_j)
        .other          _Z6reduceILj256ELi128EEvPfS0_j,@"STO_CUDA_ENTRY STV_DEFAULT"
_Z6reduceILj256ELi128EEvPfS0_j:
.text._Z6reduceILj256ELi128EEvPfS0_j:
[----:B------:R-:W-:Y:S01]  /*0000*/  LDC R1, c[0x0][0x37c] ;  /* 0x0000df00ff017b82 */ /* 0x000fe20000000800 */
[----:B------:R-:W0:Y:S01]  /*0010*/  S2R R0, SR_CTAID.X ;  /* 0x0000000000007919 */ /* 0x000e220000002500 */
[----:B------:R-:W0:Y:S01]  /*0020*/  LDCU UR4, c[0x0][0x360] ;  /* 0x00006c00ff0477ac */ /* 0x000e220008000800 */
[----:B------:R-:W1:Y:S01]  /*0030*/  S2R R4, SR_TID.X ;  /* 0x0000000000047919 */ /* 0x000e620000002100 */
[----:B------:R-:W2:Y:S01]  /*0040*/  LDCU UR5, c[0x0][0x390] ;  /* 0x00007200ff0577ac */ /* 0x000ea20008000800 */
[----:B0-----:R-:W-:-:S04]  /*0050*/  IMAD R3, R0, UR4, RZ ;  /* 0x0000000400037c24 */ /* 0x001fc8000f8e02ff */
[----:B-1----:R-:W-:-:S05]  /*0060*/  IMAD R3, R3, 0x2, R4 ;  /* 0x0000000203037824 */ /* 0x002fca00078e0204 */
[----:B--2---:R-:W-:-:S13]  /*0070*/  ISETP.GE.U32.AND P0, PT, R3, UR5, PT ;  /* 0x0000000503007c0c */ /* 0x004fda000bf06070 */
[----:B------:R-:W-:Y:S05]  /*0080*/  @P0 EXIT ;  /* 0x000000000000094d */ /* 0x000fea0003800000 */
[----:B------:R-:W0:Y:S01]  /*0090*/  LDC.64 R2, c[0x0][0x380] ;  /* 0x0000e000ff027b82 */ /* 0x000e220000000a00 */
[----:B------:R-:W1:Y:S01]  /*00a0*/  LDCU.64 UR6, c[0x0][0x358] ;  /* 0x00006b00ff0677ac */ /* 0x000e620008000a00 */
[----:B0-----:R-:W-:-:S05]  /*00b0*/  IMAD.WIDE.U32 R2, R4, 0x4, R2 ;  /* 0x0000000404027825 */ /* 0x001fca00078e0002 */
[----:B-1----:R-:W2:Y:S04]  /*00c0*/  LDG.E R6, desc[UR6][R2.64] ;  /* 0x0000000602067981 */ /* 0x002ea8000c1e1900 */
[----:B------:R-:W3:Y:S04]  /*00d0*/  LDG.E R10, desc[UR6][R2.64+0x400] ;  /* 0x00040006020a7981 */ /* 0x000ee8000c1e1900 */
[----:B------:R-:W4:Y:S04]  /*00e0*/  LDG.E R19, desc[UR6][R2.64+0x800] ;  /* 0x0008000602137981 */ /* 0x000f28000c1e1900 */
[----:B------:R-:W5:Y:S04]  /*00f0*/  LDG.E R21, desc[UR6][R2.64+0xc00] ;  /* 0x000c000602157981 */ /* 0x000f68000c1e1900 */
        /* <DEDUP_REMOVED lines=8> */
[----:B------:R-:W5:Y:S01]  /*0180*/  LDG.E R5, desc[UR6][R2.64+0x3000] ;  /* 0x0030000602057981 */ /* 0x000f62000c1e1900 */
[----:B--2---:R-:W-:-:S03]  /*0190*/  FADD R17, RZ, R6 ;  /* 0x00000006ff117221 */ /* 0x004fc60000000000 */
[----:B------:R-:W2:Y:S03]  /*01a0*/  LDG.E R6, desc[UR6][R2.64+0x3400] ;  /* 0x0034000602067981 */ /* 0x000ea6000c1e1900 */
[----:B------:R-:W0:Y:S02]  /*01b0*/  F2I.TRUNC.NTZ R17, R17 ;  /* 0x0000001100117305 */ /* 0x000e24000020f100 */
[----:B0-----:R-:W-:Y:S02]  /*01c0*/  I2FP.F32.S32 R15, R17 ;  /* 0x00000011000f7245 */ /* 0x001fe40000201400 */
[----:B------:R-:W2:Y:S03]  /*01d0*/  LDG.E R17, desc[UR6][R2.64+0x4000] ;  /* 0x0040000602117981 */ /* 0x000ea6000c1e1900 */
[----:B---3--:R-:W-:-:S02]  /*01e0*/  FADD R18, R10, R15 ;  /* 0x0000000f0a127221 */ /* 0x008fc40000000000 */
[----:B------:R-:W3:Y:S04]  /*01f0*/  LDG.E R10, desc[UR6][R2.64+0x3800] ;  /* 0x00380006020a7981 */ /* 0x000ee8000c1e1900 */
[----:B------:R-:W0:Y:S01]  /*0200*/  F2I.TRUNC.NTZ R18, R18 ;  /* 0x0000001200127305 */ /* 0x000e22000020f100 */
[----:B------:R-:W3:Y:S01]  /*0210*/  LDG.E R15, desc[UR6][R2.64+0x3c00] ;  /* 0x003c0006020f7981 */ /* 0x000ee2000c1e1900 */
[----:B0-----:R-:W-:-:S05]  /*0220*/  I2FP.F32.S32 R20, R18 ;  /* 0x0000001200147245 */ /* 0x001fca0000201400 */
[----:B----4-:R-:W-:-:S06]  /*0230*/  FADD R19, R19, R20 ;  /* 0x0000001413137221 */ /* 0x010fcc0000000000 */
[----:B------:R-:W0:Y:S02]  /*0240*/  F2I.TRUNC.NTZ R19, R19 ;  /* 0x0000001300137305 */ /* 0x000e24000020f100 */
[----:B0-----:R-:W-:-:S05]  /*0250*/  I2FP.F32.S32 R20, R19 ;  /* 0x0000001300147245 */ /* 0x001fca0000201400 */
[----:B-----5:R-:W-:-:S06]  /*0260*/  FADD R20, R21, R20 ;  /* 0x0000001415147221 */ /* 0x020fcc0000000000 */
[----:B------:R-:W0:Y:S02]  /*0270*/  F2I.TRUNC.NTZ R20, R20 ;  /* 0x0000001400147305 */ /* 0x000e24000020f100 */
[----:B0-----:R-:W-:-:S05]  /*0280*/  I2FP.F32.S32 R21, R20 ;  /* 0x0000001400157245 */ /* 0x001fca0000201400 */
[----:B------:R-:W-:Y:S02]  /*0290*/  FADD R21, R16, R21 ;  /* 0x0000001510157221 */ /* 0x000fe40000000000 */
[----:B------:R-:W4:Y:S04]  /*02a0*/  LDG.E R16, desc[UR6][R2.64+0x4400] ;  /* 0x0044000602107981 */ /* 0x000f28000c1e1900 */
[----:B------:R-:W0:Y:S02]  /*02b0*/  F2I.TRUNC.NTZ R21, R21 ;  /* 0x0000001500157305 */ /* 0x000e24000020f100 */
[----:B0-----:R-:W-:-:S05]  /*02c0*/  I2FP.F32.S32 R23, R21 ;  /* 0x0000001500177245 */ /* 0x001fca0000201400 */
[----:B------:R-:W-:Y:S02]  /*02d0*/  FADD R23, R14, R23 ;  /* 0x000000170e177221 */ /* 0x000fe40000000000 */
[----:B------:R-:W5:Y:S04]  /*02e0*/  LDG.E R14, desc[UR6][R2.64+0x4800] ;  /* 0x00480006020e7981 */ /* 0x000f68000c1e1900 */
        /* <DEDUP_REMOVED lines=30> */
[----:B--2---:R-:W-:Y:S02]  /*04d0*/  FADD R19, R6, R19 ;  /* 0x0000001306137221 */ /* 0x004fe40000000000 */
[----:B------:R-:W2:Y:S04]  /*04e0*/  LDG.E R6, desc[UR6][R2.64+0x6800] ;  /* 0x0068000602067981 */ /* 0x000ea8000c1e1900 */
[----:B------:R-:W0:Y:S02]  /*04f0*/  F2I.TRUNC.NTZ R19, R19 ;  /* 0x0000001300137305 */ /* 0x000e24000020f100 */
[----:B0-----:R-:W-:-:S05]  /*0500*/  I2FP.F32.S32 R21, R19 ;  /* 0x0000001300157245 */ /* 0x001fca0000201400 */
[----:B---3--:R-:W-:Y:S02]  /*0510*/  FADD R21, R10, R21 ;  /* 0x000000150a157221 */ /* 0x008fe40000000000 */
[----:B------:R-:W3:Y:S04]  /*0520*/  LDG.E R10, desc[UR6][R2.64+0x6c00] ;  /* 0x006c0006020a7981 */ /* 0x000ee8000c1e1900 */
[----:B------:R-:W0:Y:S02]  /*0530*/  F2I.TRUNC.NTZ R21, R21 ;  /* 0x0000001500157305 */ /* 0x000e24000020f100 */
[----:B0-----:R-:W-:-:S05]  /*0540*/  I2FP.F32.S32 R18, R21 ;  /* 0x0000001500127245 */ /* 0x001fca0000201400 */
[----:B------:R-:W-:Y:S02]  /*0550*/  FADD R18, R15, R18 ;  /* 0x000000120f127221 */ /* 0x000fe40000000000 */
[----:B------:R-:W3:Y:S04]  /*0560*/  LDG.E R15, desc[UR6][R2.64+0x7000] ;  /* 0x00700006020f7981 */ /* 0x000ee8000c1e1900 */
[----:B------:R-:W0:Y:S02]  /*0570*/  F2I.TRUNC.NTZ R18, R18 ;  /* 0x0000001200127305 */ /* 0x000e24000020f100 */
[----:B0-----:R-:W-:-:S05]  /*0580*/  I2FP.F32.S32 R20, R18 ;  /* 0x0000001200147245 */ /* 0x001fca0000201400 */
[----:B------:R-:W-:Y:S02]  /*0590*/  FADD R20, R17, R20 ;  /* 0x0000001411147221 */ /* 0x000fe40000000000 */
[----:B------:R-:W3:Y:S04]  /*05a0*/  LDG.E R17, desc[UR6][R2.64+0x7400] ;  /* 0x0074000602117981 */ /* 0x000ee8000c1e1900 */
[----:B------:R-:W0:Y:S02]  /*05b0*/  F2I.TRUNC.NTZ R20, R20 ;  /* 0x0000001400147305 */ /* 0x000e24000020f100 */
[----:B0-----:R-:W-:-:S05]  /*05c0*/  I2FP.F32.S32 R19, R20 ;  /* 0x0000001400137245 */ /* 0x001fca0000201400 */
[----:B----4-:R-:W-:Y:S02]  /*05d0*/  FADD R19, R16, R19 ;  /* 0x0000001310137221 */ /* 0x010fe40000000000 */
[----:B------:R-:W4:Y:S04]  /*05e0*/  LDG.E R16, desc[UR6][R2.64+0x7800] ;  /* 0x0078000602107981 */ /* 0x000f28000c1e1900 */
[----:B------:R-:W0:Y:S02]  /*05f0*/  F2I.TRUNC.NTZ R19, R19 ;  /* 0x0000001300137305 */ /* 0x000e24000020f100 */
[----:B0-----:R-:W-:-:S05]  /*0600*/  I2FP.F32.S32 R21, R19 ;  /* 0x0000001300157245 */ /* 0x001fca0000201400 */
[----:B-----5:R-:W-:Y:S02]  /*0610*/  FADD R21, R14, R21 ;  /* 0x000000150e157221 */ /* 0x020fe40000000000 */
        /* <DEDUP_REMOVED lines=384> */
[----:B------:R0:W5:Y:S04]  /*1e20*/  LDG.E R8, desc[UR6][R2.64+0x1fc00] ;  /* 0x01fc000602087981 */ /* 0x000168000c1e1900 */
[----:B------:R-:W1:Y:S02]  /*1e30*/  F2I.TRUNC.NTZ R19, R19 ;  /* 0x0000001300137305 */ /* 0x000e64000020f100 */
[----:B-1----:R-:W-:-:S05]  /*1e40*/  I2FP.F32.S32 R18, R19 ;  /* 0x0000001300127245 */ /* 0x002fca0000201400 */
[----:B------:R-:W-:-:S06]  /*1e50*/  FADD R7, R7, R18 ;  /* 0x0000001207077221 */ /* 0x000fcc0000000000 */
[----:B------:R-:W1:Y:S02]  /*1e60*/  F2I.TRUNC.NTZ R7, R7 ;  /* 0x0000000700077305 */ /* 0x000e64000020f100 */
[----:B-1----:R-:W-:-:S05]  /*1e70*/  I2FP.F32.S32 R18, R7 ;  /* 0x0000000700127245 */ /* 0x002fca0000201400 */
[----:B------:R-:W-:-:S06]  /*1e80*/  FADD R5, R5, R18 ;  /* 0x0000001205057221 */ /* 0x000fcc0000000000 */
[----:B------:R-:W1:Y:S02]  /*1e90*/  F2I.TRUNC.NTZ R5, R5 ;  /* 0x0000000500057305 */ /* 0x000e64000020f100 */
[----:B-1----:R-:W-:-:S05]  /*1ea0*/  I2FP.F32.S32 R21, R5 ;  /* 0x0000000500157245 */ /* 0x002fca0000201400 */
[----:B--2---:R-:W-:-:S06]  /*1eb0*/  FADD R6, R6, R21 ;  /* 0x0000001506067221 */ /* 0x004fcc0000000000 */
[----:B------:R-:W1:Y:S02]  /*1ec0*/  F2I.TRUNC.NTZ R6, R6 ;  /* 0x0000000600067305 */ /* 0x000e64000020f100 */
[----:B-1----:R-:W-:-:S05]  /*1ed0*/  I2FP.F32.S32 R19, R6 ;  /* 0x0000000600137245 */ /* 0x002fca0000201400 */
[----:B---3--:R-:W-:-:S06]  /*1ee0*/  FADD R10, R10, R19 ;  /* 0x000000130a0a7221 */ /* 0x008fcc0000000000 */
[----:B------:R-:W0:Y:S02]  /*1ef0*/  F2I.TRUNC.NTZ R10, R10 ;  /* 0x0000000a000a7305 */ /* 0x000e24000020f100 */
[----:B0-----:R-:W-:-:S05]  /*1f00*/  I2FP.F32.S32 R2, R10 ;  /* 0x0000000a00027245 */ /* 0x001fca0000201400 */
[----:B------:R-:W-:-:S06]  /*1f10*/  FADD R2, R15, R2 ;  /* 0x000000020f027221 */ /* 0x000fcc0000000000 */
[----:B------:R-:W0:Y:S02]  /*1f20*/  F2I.TRUNC.NTZ R2, R2 ;  /* 0x0000000200027305 */ /* 0x000e24000020f100 */
[----:B0-----:R-:W-:-:S05]  /*1f30*/  I2FP.F32.S32 R18, R2 ;  /* 0x0000000200127245 */ /* 0x001fca0000201400 */
[----:B------:R-:W-:-:S06]  /*1f40*/  FADD R17, R17, R18 ;  /* 0x0000001211117221 */ /* 0x000fcc0000000000 */
[----:B------:R-:W0:Y:S02]  /*1f50*/  F2I.TRUNC.NTZ R17, R17 ;  /* 0x0000001100117305 */ /* 0x000e24000020f100 */
[----:B0-----:R-:W-:-:S05]  /*1f60*/  I2FP.F32.S32 R3, R17 ;  /* 0x0000001100037245 */ /* 0x001fca0000201400 */
[----:B----4-:R-:W-:-:S06]  /*1f70*/  FADD R3, R16, R3 ;  /* 0x0000000310037221 */ /* 0x010fcc0000000000 */
[----:B------:R-:W0:Y:S02]  /*1f80*/  F2I.TRUNC.NTZ R3, R3 ;  /* 0x0000000300037305 */ /* 0x000e24000020f100 */
[----:B0-----:R-:W-:-:S05]  /*1f90*/  I2FP.F32.S32 R5, R3 ;  /* 0x0000000300057245 */ /* 0x001fca0000201400 */
[----:B-----5:R-:W-:-:S06]  /*1fa0*/  FADD R5, R14, R5 ;  /* 0x000000050e057221 */ /* 0x020fcc0000000000 */
        /* <DEDUP_REMOVED lines=12> */
[----:B------:R-:W0:Y:S01]  /*2070*/  F2I.TRUNC.NTZ R9, R9 ;  /* 0x0000000900097305 */ /* 0x000e22000020f100 */
[----:B------:R-:W1:Y:S01]  /*2080*/  S2UR UR5, SR_CgaCtaId ;  /* 0x00000000000579c3 */ /* 0x000e620000008800 */
[----:B------:R-:W-:Y:S01]  /*2090*/  UMOV UR4, 0x400 ;  /* 0x0000040000047882 */ /* 0x000fe20000000000 */
[----:B0-----:R-:W-:-:S05]  /*20a0*/  I2FP.F32.S32 R3, R9 ;  /* 0x0000000900037245 */ /* 0x001fca0000201400 */
[----:B------:R-:W-:-:S06]  /*20b0*/  FADD R3, R8, R3 ;  /* 0x0000000308037221 */ /* 0x000fcc0000000000 */
[----:B------:R-:W0:Y:S01]  /*20c0*/  F2I.TRUNC.NTZ R3, R3 ;  /* 0x0000000300037305 */ /* 0x000e22000020f100 */
[----:B-1----:R-:W-:-:S06]  /*20d0*/  ULEA UR4, UR5, UR4, 0x18 ;  /* 0x0000000405047291 */ /* 0x002fcc000f8ec0ff */
[----:B------:R-:W-:-:S05]  /*20e0*/  LEA R2, R4, UR4, 0x2 ;  /* 0x0000000404027c11 */ /* 0x000fca000f8e10ff */
[----:B0-----:R-:W-:Y:S01]  /*20f0*/  STS [R2], R3 ;  /* 0x0000000302007388 */ /* 0x001fe20000000800 */
[----:B------:R-:W-:Y:S01]  /*2100*/  BAR.SYNC.DEFER_BLOCKING 0x0 ;  /* 0x0000000000007b1d */ /* 0x000fe20000010000 */
[----:B------:R-:W-:-:S13]  /*2110*/  ISETP.GT.U32.AND P1, PT, R4, 0x7f, PT ;  /* 0x0000007f0400780c */ /* 0x000fda0003f24070 */
[----:B------:R-:W-:Y:S04]  /*2120*/  @!P1 LDS R5, [R2+0x200] ;  /* 0x0002000002059984 */ /* 0x000fe80000000800 */
[----:B------:R-:W0:Y:S01]  /*2130*/  @!P1 LDS R6, [R2] ;  /* 0x0000000002069984 */ /* 0x000e220000000800 */
[----:B------:R-:W-:Y:S01]  /*2140*/  ISETP.GT.U32.AND P0, PT, R4, 0x3f, PT ;  /* 0x0000003f0400780c */ /* 0x000fe20003f04070 */
[----:B0-----:R-:W-:-:S05]  /*2150*/  @!P1 IMAD.IADD R5, R5, 0x1, R6 ;  /* 0x0000000105059824 */ /* 0x001fca00078e0206 */
[----:B------:R-:W-:Y:S01]  /*2160*/  @!P1 STS [R2], R5 ;  /* 0x0000000502009388 */ /* 0x000fe20000000800 */
[----:B------:R-:W-:Y:S06]  /*2170*/  BAR.SYNC.DEFER_BLOCKING 0x0 ;  /* 0x0000000000007b1d */ /* 0x000fec0000010000 */
[----:B------:R-:W-:Y:S04]  /*2180*/  @!P0 LDS R6, [R2+0x100] ;  /* 0x0001000002068984 */ /* 0x000fe80000000800 */
[----:B------:R-:W0:Y:S01]  /*2190*/  @!P0 LDS R7, [R2] ;  /* 0x0000000002078984 */ /* 0x000e220000000800 */
[----:B------:R-:W-:-:S02]  /*21a0*/  ISETP.GT.U32.AND P1, PT, R4, 0x1f, PT ;  /* 0x0000001f0400780c */ /* 0x000fc40003f24070 */
[----:B0-----:R-:W-:-:S05]  /*21b0*/  @!P0 IADD3 R7, PT, PT, R6, R7, RZ ;  /* 0x0000000706078210 */ /* 0x001fca0007ffe0ff */
[----:B------:R0:W-:Y:S01]  /*21c0*/  @!P0 STS [R2], R7 ;  /* 0x0000000702008388 */ /* 0x0001e20000000800 */
[----:B------:R-:W-:Y:S06]  /*21d0*/  BAR.SYNC.DEFER_BLOCKING 0x0 ;  /* 0x0000000000007b1d */ /* 0x000fec0000010000 */
[----:B------:R-:W-:Y:S05]  /*21e0*/  @P1 EXIT ;  /* 0x000000000000194d */ /* 0x000fea0003800000 */
[----:B------:R-:W-:Y:S01]  /*21f0*/  LDS R3, [R2+0x80] ;  /* 0x0000800002037984 */ /* 0x000fe20000000800 */
[----:B------:R-:W-:-:S03]  /*2200*/  ISETP.NE.AND P0, PT, R4, RZ, PT ;  /* 0x000000ff0400720c */ /* 0x000fc60003f05270 */
[----:B------:R-:W1:Y:S02]  /*2210*/  LDS R6, [R2] ;  /* 0x0000000002067984 */ /* 0x000e640000000800 */
[----:B-1----:R-:W-:-:S05]  /*2220*/  IMAD.IADD R3, R3, 0x1, R6 ;  /* 0x0000000103037824 */ /* 0x002fca00078e0206 */
[----:B------:R-:W-:Y:S04]  /*2230*/  STS [R2], R3 ;  /* 0x0000000302007388 */ /* 0x000fe80000000800 */
[----:B------:R-:W-:Y:S04]  /*2240*/  LDS R5, [R2+0x40] ;  /* 0x0000400002057984 */ /* 0x000fe80000000800 */
[----:B------:R-:W1:Y:S02]  /*2250*/  LDS R6, [R2] ;  /* 0x0000000002067984 */ /* 0x000e640000000800 */
[----:B-1----:R-:W-:-:S05]  /*2260*/  IADD3 R5, PT, PT, R5, R6, RZ ;  /* 0x0000000605057210 */ /* 0x002fca0007ffe0ff */
[----:B------:R-:W-:Y:S04]  /*2270*/  STS [R2], R5 ;  /* 0x0000000502007388 */ /* 0x000fe80000000800 */
[----:B------:R-:W-:Y:S04]  /*2280*/  LDS R6, [R2+0x20] ;  /* 0x0000200002067984 */ /* 0x000fe80000000800 */
[----:B0-----:R-:W0:Y:S02]  /*2290*/  LDS R7, [R2] ;  /* 0x0000000002077984 */ /* 0x001e240000000800 */
[----:B0-----:R-:W-:-:S05]  /*22a0*/  IMAD.IADD R7, R6, 0x1, R7 ;  /* 0x0000000106077824 */ /* 0x001fca00078e0207 */
[----:B------:R-:W-:Y:S04]  /*22b0*/  STS [R2], R7 ;  /* 0x0000000702007388 */ /* 0x000fe80000000800 */
[----:B------:R-:W-:Y:S04]  /*22c0*/  LDS R6, [R2+0x10] ;  /* 0x0000100002067984 */ /* 0x000fe80000000800 */
[----:B------:R-:W0:Y:S02]  /*22d0*/  LDS R9, [R2] ;  /* 0x0000000002097984 */ /* 0x000e240000000800 */
[----:B0-----:R-:W-:-:S05]  /*22e0*/  IADD3 R9, PT, PT, R6, R9, RZ ;  /* 0x0000000906097210 */ /* 0x001fca0007ffe0ff */
[----:B------:R-:W-:Y:S04]  /*22f0*/  STS [R2], R9 ;  /* 0x0000000902007388 */ /* 0x000fe80000000800 */
[----:B------:R-:W-:Y:S04]  /*2300*/  LDS R3, [R2+0x8] ;  /* 0x0000080002037984 */ /* 0x000fe80000000800 */
[----:B------:R-:W0:Y:S02]  /*2310*/  LDS R6, [R2] ;  /* 0x0000000002067984 */ /* 0x000e240000000800 */
[----:B0-----:R-:W-:-:S05]  /*2320*/  IMAD.IADD R3, R3, 0x1, R6 ;  /* 0x0000000103037824 */ /* 0x001fca00078e0206 */
[----:B------:R-:W-:Y:S04]  /*2330*/  STS [R2], R3 ;  /* 0x0000000302007388 */ /* 0x000fe80000000800 */
[----:B------:R-:W-:Y:S04]  /*2340*/  LDS R5, [R2+0x4] ;  /* 0x0000040002057984 */ /* 0x000fe80000000800 */
[----:B------:R-:W0:Y:S02]  /*2350*/  LDS R6, [R2] ;  /* 0x0000000002067984 */ /* 0x000e240000000800 */
[----:B0-----:R-:W-:-:S05]  /*2360*/  IADD3 R5, PT, PT, R5, R6, RZ ;  /* 0x0000000605057210 */ /* 0x001fca0007ffe0ff */
[----:B------:R0:W-:Y:S01]  /*2370*/  STS [R2], R5 ;  /* 0x0000000502007388 */ /* 0x0001e20000000800 */
[----:B------:R-:W-:Y:S05]  /*2380*/  @P0 EXIT ;  /* 0x000000000000094d */ /* 0x000fea0003800000 */
[----:B------:R-:W1:Y:S01]  /*2390*/  LDS R4, [UR4] ;  /* 0x00000004ff047984 */ /* 0x000e620008000800 */
[----:B0-----:R-:W0:Y:S02]  /*23a0*/  LDC.64 R2, c[0x0][0x388] ;  /* 0x0000e200ff027b82 */ /* 0x001e240000000a00 */
[----:B0-----:R-:W-:Y:S01]  /*23b0*/  IMAD.WIDE.U32 R2, R0, 0x4, R2 ;  /* 0x0000000400027825 */ /* 0x001fe200078e0002 */
[----:B-1----:R-:W-:-:S05]  /*23c0*/  I2FP.F32.S32 R5, R4 ;  /* 0x0000000400057245 */ /* 0x002fca0000201400 */
[----:B------:R-:W-:Y:S01]  /*23d0*/  STG.E desc[UR6][R2.64], R5 ;  /* 0x0000000502007986 */ /* 0x000fe2000c101906 */
[----:B------:R-:W-:Y:S05]  /*23e0*/  EXIT ;  /* 0x000000000000794d */ /* 0x000fea0003800000 */
.L_x_0:
[----:B------:R-:W-:-:S00]  /*23f0*/  BRA `(.L_x_0) ;  /* 0xfffffffc00fc7947 */ /* 0x000fc0000383ffff */
[----:B------:R-:W-:-:S00]  /*2400*/  NOP ;  /* 0x0000000000007918 */ /* 0x000fc00000000000 */
[----:B------:R-:W-:-:S00]  /*2410*/  NOP ;  /* 0x0000000000007918 */ /* 0x000fc00000000000 */
[----:B------:R-:W-:-:S00]  /*2420*/  NOP ;  /* 0x0000000000007918 */ /* 0x000fc00000000000 */
[----:B------:R-:W-:-:S00]  /*2430*/  NOP ;  /* 0x0000000000007918 */ /* 0x000fc00000000000 */
[----:B------:R-:W-:-:S00]  /*2440*/  NOP ;  /* 0x0000000000007918 */ /* 0x000fc00000000000 */
[----:B------:R-:W-:-:S00]  /*2450*/  NOP ;  /* 0x0000000000007918 */ /* 0x000fc00000000000 */
[----:B------:R-:W-:-:S00]  /*2460*/  NOP ;  /* 0x0000000000007918 */ /* 0x000fc00000000000 */
[----:B------:R-:W-:-:S00]  /*2470*/  NOP ;  /* 0x0000000000007918 */ /* 0x000fc00000000000 */
.L_x_1:


//--------------------- .nv.shared._Z6reduceILj256ELi128EEvPfS0_j --------------------------
	.section	.nv.shared._Z6reduceILj256ELi128EEvPfS0_j,"aw",@nobits
	.sectionflags	@""
	.align	4
.nv.shared._Z6reduceILj256ELi128EEvPfS0_j:
	.zero		2048


//--------------------- .nv.shared.reserved.0     --------------------------
	.section	.nv.shared.reserved.0,"aw",@nobits
	.weak		__nv_reservedSMEM_offset_0_alias
	.size		__nv_reservedSMEM_offset_0_alias, 0, 64
	.other		__nv_reservedSMEM_offset_0_alias,@"STO_CUDA_RESERVED_SHARED STV_DEFAULT"
__nv_reservedSMEM_offset_0_alias:
	.zero		0
	.zero		64


//--------------------- .nv.constant0._Z6reduceILj256ELi128EEvPfS0_j --------------------------
	.section	.nv.constant0._Z6reduceILj256ELi128EEvPfS0_j,"a",@progbits
	.sectionflags	@""
	.align	4
.nv.constant0._Z6reduceILj256ELi128EEvPfS0_j:
	.zero		916


//--------------------- SYMBOLS --------------------------

	.type		.nv.reservedSmem.offset0,@object
	.size		.nv.reservedSmem.offset0,0x4
	.type		.nv.reservedSmem.cap,@object
	.size		.nv.reservedSmem.cap,0x4
